//
// Generated by NVIDIA NVVM Compiler
//
// Compiler Build ID: CL-36424714
// Cuda compilation tools, release 13.0, V13.0.88
// Based on NVVM 20.0.0
//

.version 9.0
.target sm_100
.address_size 64

	// .globl	pushParticle

.visible .entry pushParticle(
	.param .u64 .ptr .align 1 pushParticle_param_0,
	.param .u64 .ptr .align 1 pushParticle_param_1,
	.param .u64 .ptr .align 1 pushParticle_param_2,
	.param .u64 .ptr .align 1 pushParticle_param_3,
	.param .u64 .ptr .align 1 pushParticle_param_4,
	.param .f64 pushParticle_param_5,
	.param .u64 .ptr .align 1 pushParticle_param_6,
	.param .u64 .ptr .align 1 pushParticle_param_7,
	.param .u64 .ptr .align 1 pushParticle_param_8,
	.param .u64 .ptr .align 1 pushParticle_param_9,
	.param .u32 pushParticle_param_10,
	.param .u64 .ptr .align 1 pushParticle_param_11,
	.param .u64 .ptr .align 1 pushParticle_param_12,
	.param .u64 .ptr .align 1 pushParticle_param_13,
	.param .u32 pushParticle_param_14,
	.param .f64 pushParticle_param_15,
	.param .u32 pushParticle_param_16
)
{
	.reg .pred 	%p<4>;
	.reg .b32 	%r<12>;
	.reg .b64 	%rd<49>;
	.reg .b64 	%fd<60>;

	ld.param.u64 	%rd5, [pushParticle_param_3];
	ld.param.u64 	%rd6, [pushParticle_param_4];
	ld.param.f64 	%fd1, [pushParticle_param_5];
	ld.param.u64 	%rd9, [pushParticle_param_8];
	ld.param.u64 	%rd10, [pushParticle_param_9];
	ld.param.u32 	%r2, [pushParticle_param_10];
	ld.param.u64 	%rd11, [pushParticle_param_11];
	ld.param.u64 	%rd12, [pushParticle_param_12];
	ld.param.u64 	%rd13, [pushParticle_param_13];
	ld.param.u32 	%r4, [pushParticle_param_14];
	ld.param.f64 	%fd2, [pushParticle_param_15];
	ld.param.u32 	%r3, [pushParticle_param_16];
	mov.u32 	%r5, %ctaid.x;
	mov.u32 	%r6, %ntid.x;
	mov.u32 	%r7, %tid.x;
	mad.lo.s32 	%r1, %r5, %r6, %r7;
	setp.ge.s32 	%p1, %r1, %r4;
	@%p1 bra 	$L__BB0_5;
	cvta.to.global.u64 	%rd14, %rd13;
	mul.wide.s32 	%rd15, %r1, 4;
	add.s64 	%rd16, %rd14, %rd15;
	ld.global.u32 	%r8, [%rd16];
	setp.ne.s32 	%p2, %r8, 0;
	@%p2 bra 	$L__BB0_5;
	setp.eq.s32 	%p3, %r2, 0;
	cvta.to.global.u64 	%rd17, %rd6;
	mul.wide.s32 	%rd18, %r1, 8;
	add.s64 	%rd1, %rd17, %rd18;
	@%p3 bra 	$L__BB0_4;
	ld.global.f64 	%fd3, [%rd1];
	add.f64 	%fd4, %fd2, %fd3;
	st.global.f64 	[%rd1], %fd4;
$L__BB0_4:
	ld.param.u64 	%rd48, [pushParticle_param_7];
	ld.param.u64 	%rd47, [pushParticle_param_6];
	ld.param.u64 	%rd46, [pushParticle_param_2];
	ld.param.u64 	%rd45, [pushParticle_param_1];
	ld.param.u64 	%rd44, [pushParticle_param_0];
	cvta.to.global.u64 	%rd19, %rd12;
	cvta.to.global.u64 	%rd20, %rd11;
	cvta.to.global.u64 	%rd21, %rd44;
	mul.wide.s32 	%rd22, %r1, 8;
	add.s64 	%rd23, %rd21, %rd22;
	ld.global.f64 	%fd5, [%rd23];
	cvta.to.global.u64 	%rd24, %rd45;
	add.s64 	%rd25, %rd24, %rd22;
	ld.global.f64 	%fd6, [%rd25];
	cvt.rzi.s32.f64 	%r9, %fd5;
	cvt.rzi.s32.f64 	%r10, %fd6;
	cvt.rn.f64.s32 	%fd7, %r9;
	sub.f64 	%fd8, %fd5, %fd7;
	cvt.rn.f64.s32 	%fd9, %r10;
	sub.f64 	%fd10, %fd6, %fd9;
	mov.f64 	%fd11, 0d3FF0000000000000;
	sub.f64 	%fd12, %fd11, %fd8;
	sub.f64 	%fd13, %fd11, %fd10;
	mul.f64 	%fd14, %fd12, %fd13;
	mad.lo.s32 	%r11, %r9, %r3, %r10;
	cvta.to.global.u64 	%rd26, %rd47;
	mul.wide.s32 	%rd27, %r11, 8;
	add.s64 	%rd28, %rd26, %rd27;
	ld.global.f64 	%fd15, [%rd28];
	mul.f64 	%fd16, %fd8, %fd13;
	mul.wide.s32 	%rd29, %r3, 8;
	add.s64 	%rd30, %rd28, %rd29;
	ld.global.f64 	%fd17, [%rd30];
	mul.f64 	%fd18, %fd17, %fd16;
	fma.rn.f64 	%fd19, %fd15, %fd14, %fd18;
	mul.f64 	%fd20, %fd8, %fd10;
	ld.global.f64 	%fd21, [%rd30+8];
	fma.rn.f64 	%fd22, %fd21, %fd20, %fd19;
	mul.f64 	%fd23, %fd12, %fd10;
	ld.global.f64 	%fd24, [%rd28+8];
	fma.rn.f64 	%fd25, %fd23, %fd24, %fd22;
	cvta.to.global.u64 	%rd31, %rd48;
	add.s64 	%rd32, %rd31, %rd27;
	ld.global.f64 	%fd26, [%rd32];
	add.s64 	%rd33, %rd32, %rd29;
	ld.global.f64 	%fd27, [%rd33];
	mul.f64 	%fd28, %fd16, %fd27;
	fma.rn.f64 	%fd29, %fd14, %fd26, %fd28;
	ld.global.f64 	%fd30, [%rd33+8];
	fma.rn.f64 	%fd31, %fd20, %fd30, %fd29;
	ld.global.f64 	%fd32, [%rd32+8];
	fma.rn.f64 	%fd33, %fd23, %fd32, %fd31;
	cvta.to.global.u64 	%rd34, %rd9;
	add.s64 	%rd35, %rd34, %rd27;
	ld.global.f64 	%fd34, [%rd35];
	add.s64 	%rd36, %rd35, %rd29;
	ld.global.f64 	%fd35, [%rd36];
	mul.f64 	%fd36, %fd16, %fd35;
	fma.rn.f64 	%fd37, %fd14, %fd34, %fd36;
	ld.global.f64 	%fd38, [%rd36+8];
	fma.rn.f64 	%fd39, %fd20, %fd38, %fd37;
	ld.global.f64 	%fd40, [%rd35+8];
	fma.rn.f64 	%fd41, %fd23, %fd40, %fd39;
	cvta.to.global.u64 	%rd37, %rd10;
	add.s64 	%rd38, %rd37, %rd27;
	ld.global.f64 	%fd42, [%rd38];
	add.s64 	%rd39, %rd38, %rd29;
	ld.global.f64 	%fd43, [%rd39];
	mul.f64 	%fd44, %fd16, %fd43;
	fma.rn.f64 	%fd45, %fd14, %fd42, %fd44;
	ld.global.f64 	%fd46, [%rd39+8];
	fma.rn.f64 	%fd47, %fd20, %fd46, %fd45;
	ld.global.f64 	%fd48, [%rd38+8];
	fma.rn.f64 	%fd49, %fd23, %fd48, %fd47;
	st.global.f64 	[%rd20], %fd25;
	st.global.f64 	[%rd20+8], %fd33;
	st.global.f64 	[%rd19], %fd41;
	st.global.f64 	[%rd19+8], %fd49;
	ld.global.f64 	%fd50, [%rd20];
	mul.f64 	%fd51, %fd1, %fd50;
	ld.global.f64 	%fd52, [%rd1];
	cvta.to.global.u64 	%rd40, %rd46;
	add.s64 	%rd41, %rd40, %rd22;
	ld.global.f64 	%fd53, [%rd41];
	fma.rn.f64 	%fd54, %fd51, %fd52, %fd53;
	st.global.f64 	[%rd41], %fd54;
	ld.global.f64 	%fd55, [%rd20+8];
	mul.f64 	%fd56, %fd1, %fd55;
	ld.global.f64 	%fd57, [%rd1];
	cvta.to.global.u64 	%rd42, %rd5;
	add.s64 	%rd43, %rd42, %rd22;
	ld.global.f64 	%fd58, [%rd43];
	fma.rn.f64 	%fd59, %fd56, %fd57, %fd58;
	st.global.f64 	[%rd43], %fd59;
$L__BB0_5:
	ret;

}


// ===== COMPILED SASS (sm_100) =====

	.target	sm_100

	.elftype	@"ET_EXEC"


//--------------------- .note.nv.tkinfo           --------------------------
	.section	.note.nv.tkinfo,"",@"SHT_NOTE"
	.sectionflags	@"SHF_NOTE_NV_TKINFO"
	.tkinfo
        /*0018*/ 	.word	0x00000002
        /*0030*/ 	.string	""
        /*0030*/ 	.string	"ptxas"
        /*0030*/ 	.string	"Cuda compilation tools, release 13.0, V13.0.88"
        /*0030*/ 	.string	"Build cuda_13.0.r13.0/compiler.36424714_0"
        /*0030*/ 	.string	"-arch sm_100 -m 64 "



//--------------------- .note.nv.cuinfo           --------------------------
	.section	.note.nv.cuinfo,"",@"SHT_NOTE"
	.sectionflags	@"SHF_NOTE_NV_CUINFO"
        /*0018*/ 	.short	0x0002
        /*001a*/ 	.short	0x0064
        /*001c*/ 	.short	0x0082
	.zero		2


//--------------------- .nv.info                  --------------------------
	.section	.nv.info,"",@"SHT_CUDA_INFO"
	.align	4


	//----- nvinfo : EIATTR_REGCOUNT
	.align		4
        /*0000*/ 	.byte	0x04, 0x2f
        /*0002*/ 	.short	(.L_1 - .L_0)
	.align		4
.L_0:
        /*0004*/ 	.word	index@(pushParticle)
        /*0008*/ 	.word	0x00000020


	//----- nvinfo : EIATTR_FRAME_SIZE
	.align		4
.L_1:
        /*000c*/ 	.byte	0x04, 0x11
        /*000e*/ 	.short	(.L_3 - .L_2)
	.align		4
.L_2:
        /*0010*/ 	.word	index@(pushParticle)
        /*0014*/ 	.word	0x00000000


	//----- nvinfo : EIATTR_MIN_STACK_SIZE
	.align		4
.L_3:
        /*0018*/ 	.byte	0x04, 0x12
        /*001a*/ 	.short	(.L_5 - .L_4)
	.align		4
.L_4:
        /*001c*/ 	.word	index@(pushParticle)
        /*0020*/ 	.word	0x00000000
.L_5:


//--------------------- .nv.compat                --------------------------
	.section	.nv.compat,"",@"SHT_CUDA_COMPAT_INFO"
	.align	4
        /*0000*/ 	.byte	0x02, 0x09, 0x00, 0x00, 0x02, 0x02, 0x01, 0x00, 0x02, 0x05, 0x05, 0x00, 0x03, 0x07, 0x01, 0x01
        /*0010*/ 	.byte	0x02, 0x03, 0x00, 0x00, 0x02, 0x06, 0x01, 0x00, 0x04, 0x0b, 0x08, 0x00, 0x01, 0x00, 0x00, 0x00
        /*0020*/ 	.byte	0x00, 0x00, 0x00, 0x00


//--------------------- .nv.info.pushParticle     --------------------------
	.section	.nv.info.pushParticle,"",@"SHT_CUDA_INFO"
	.sectionflags	@""
	.align	4


	//----- nvinfo : EIATTR_CUDA_API_VERSION
	.align		4
        /*0000*/ 	.byte	0x04, 0x37
        /*0002*/ 	.short	(.L_7 - .L_6)
.L_6:
        /*0004*/ 	.word	0x00000082


	//----- nvinfo : EIATTR_KPARAM_INFO
	.align		4
.L_7:
        /*0008*/ 	.byte	0x04, 0x17
        /*000a*/ 	.short	(.L_9 - .L_8)
.L_8:
        /*000c*/ 	.word	0x00000000
        /*0010*/ 	.short	0x0010
        /*0012*/ 	.short	0x0080
        /*0014*/ 	.byte	0x00, 0xf0, 0x11, 0x00


	//----- nvinfo : EIATTR_KPARAM_INFO
	.align		4
.L_9:
        /*0018*/ 	.byte	0x04, 0x17
        /*001a*/ 	.short	(.L_11 - .L_10)
.L_10:
        /*001c*/ 	.word	0x00000000
        /*0020*/ 	.short	0x000f
        /*0022*/ 	.short	0x0078
        /*0024*/ 	.byte	0x00, 0xf0, 0x21, 0x00


	//----- nvinfo : EIATTR_KPARAM_INFO
	.align		4
.L_11:
        /*0028*/ 	.byte	0x04, 0x17
        /*002a*/ 	.short	(.L_13 - .L_12)
.L_12:
        /*002c*/ 	.word	0x00000000
        /*0030*/ 	.short	0x000e
        /*0032*/ 	.short	0x0070
        /*0034*/ 	.byte	0x00, 0xf0, 0x11, 0x00


	//----- nvinfo : EIATTR_KPARAM_INFO
	.align		4
.L_13:
        /*0038*/ 	.byte	0x04, 0x17
        /*003a*/ 	.short	(.L_15 - .L_14)
.L_14:
        /*003c*/ 	.word	0x00000000
        /*0040*/ 	.short	0x000d
        /*0042*/ 	.short	0x0068
        /*0044*/ 	.byte	0x00, 0xf5, 0x21, 0x00


	//----- nvinfo : EIATTR_KPARAM_INFO
	.align		4
.L_15:
        /*0048*/ 	.byte	0x04, 0x17
        /*004a*/ 	.short	(.L_17 - .L_16)
.L_16:
        /*004c*/ 	.word	0x00000000
        /*0050*/ 	.short	0x000c
        /*0052*/ 	.short	0x0060
        /*0054*/ 	.byte	0x00, 0xf5, 0x21, 0x00


	//----- nvinfo : EIATTR_KPARAM_INFO
	.align		4
.L_17:
        /*0058*/ 	.byte	0x04, 0x17
        /*005a*/ 	.short	(.L_19 - .L_18)
.L_18:
        /*005c*/ 	.word	0x00000000
        /*0060*/ 	.short	0x000b
        /*0062*/ 	.short	0x0058
        /*0064*/ 	.byte	0x00, 0xf5, 0x21, 0x00


	//----- nvinfo : EIATTR_KPARAM_INFO
	.align		4
.L_19:
        /*0068*/ 	.byte	0x04, 0x17
        /*006a*/ 	.short	(.L_21 - .L_20)
.L_20:
        /*006c*/ 	.word	0x00000000
        /*0070*/ 	.short	0x000a
        /*0072*/ 	.short	0x0050
        /*0074*/ 	.byte	0x00, 0xf0, 0x11, 0x00


	//----- nvinfo : EIATTR_KPARAM_INFO
	.align		4
.L_21:
        /*0078*/ 	.byte	0x04, 0x17
        /*007a*/ 	.short	(.L_23 - .L_22)
.L_22:
        /*007c*/ 	.word	0x00000000
        /*0080*/ 	.short	0x0009
        /*0082*/ 	.short	0x0048
        /*0084*/ 	.byte	0x00, 0xf5, 0x21, 0x00


	//----- nvinfo : EIATTR_KPARAM_INFO
	.align		4
.L_23:
        /*0088*/ 	.byte	0x04, 0x17
        /*008a*/ 	.short	(.L_25 - .L_24)
.L_24:
        /*008c*/ 	.word	0x00000000
        /*0090*/ 	.short	0x0008
        /*0092*/ 	.short	0x0040
        /*0094*/ 	.byte	0x00, 0xf5, 0x21, 0x00


	//----- nvinfo : EIATTR_KPARAM_INFO
	.align		4
.L_25:
        /*0098*/ 	.byte	0x04, 0x17
        /*009a*/ 	.short	(.L_27 - .L_26)
.L_26:
        /*009c*/ 	.word	0x00000000
        /*00a0*/ 	.short	0x0007
        /*00a2*/ 	.short	0x0038
        /*00a4*/ 	.byte	0x00, 0xf5, 0x21, 0x00


	//----- nvinfo : EIATTR_KPARAM_INFO
	.align		4
.L_27:
        /*00a8*/ 	.byte	0x04, 0x17
        /*00aa*/ 	.short	(.L_29 - .L_28)
.L_28:
        /*00ac*/ 	.word	0x00000000
        /*00b0*/ 	.short	0x0006
        /*00b2*/ 	.short	0x0030
        /*00b4*/ 	.byte	0x00, 0xf5, 0x21, 0x00


	//----- nvinfo : EIATTR_KPARAM_INFO
	.align		4
.L_29:
        /*00b8*/ 	.byte	0x04, 0x17
        /*00ba*/ 	.short	(.L_31 - .L_30)
.L_30:
        /*00bc*/ 	.word	0x00000000
        /*00c0*/ 	.short	0x0005
        /*00c2*/ 	.short	0x0028
        /*00c4*/ 	.byte	0x00, 0xf0, 0x21, 0x00


	//----- nvinfo : EIATTR_KPARAM_INFO
	.align		4
.L_31:
        /*00c8*/ 	.byte	0x04, 0x17
        /*00ca*/ 	.short	(.L_33 - .L_32)
.L_32:
        /*00cc*/ 	.word	0x00000000
        /*00d0*/ 	.short	0x0004
        /*00d2*/ 	.short	0x0020
        /*00d4*/ 	.byte	0x00, 0xf5, 0x21, 0x00


	//----- nvinfo : EIATTR_KPARAM_INFO
	.align		4
.L_33:
        /*00d8*/ 	.byte	0x04, 0x17
        /*00da*/ 	.short	(.L_35 - .L_34)
.L_34:
        /*00dc*/ 	.word	0x00000000
        /*00e0*/ 	.short	0x0003
        /*00e2*/ 	.short	0x0018
        /*00e4*/ 	.byte	0x00, 0xf5, 0x21, 0x00


	//----- nvinfo : EIATTR_KPARAM_INFO
	.align		4
.L_35:
        /*00e8*/ 	.byte	0x04, 0x17
        /*00ea*/ 	.short	(.L_37 - .L_36)
.L_36:
        /*00ec*/ 	.word	0x00000000
        /*00f0*/ 	.short	0x0002
        /*00f2*/ 	.short	0x0010
        /*00f4*/ 	.byte	0x00, 0xf5, 0x21, 0x00


	//----- nvinfo : EIATTR_KPARAM_INFO
	.align		4
.L_37:
        /*00f8*/ 	.byte	0x04, 0x17
        /*00fa*/ 	.short	(.L_39 - .L_38)
.L_38:
        /*00fc*/ 	.word	0x00000000
        /*0100*/ 	.short	0x0001
        /*0102*/ 	.short	0x0008
        /*0104*/ 	.byte	0x00, 0xf5, 0x21, 0x00


	//----- nvinfo : EIATTR_KPARAM_INFO
	.align		4
.L_39:
        /*0108*/ 	.byte	0x04, 0x17
        /*010a*/ 	.short	(.L_41 - .L_40)
.L_40:
        /*010c*/ 	.word	0x00000000
        /*0110*/ 	.short	0x0000
        /*0112*/ 	.short	0x0000
        /*0114*/ 	.byte	0x00, 0xf5, 0x21, 0x00


	//----- nvinfo : EIATTR_SPARSE_MMA_MASK
	.align		4
.L_41:
        /*0118*/ 	.byte	0x03, 0x50
        /*011a*/ 	.short	0x0000


	//----- nvinfo : EIATTR_MAXREG_COUNT
	.align		4
        /*011c*/ 	.byte	0x03, 0x1b
        /*011e*/ 	.short	0x00ff


	//----- nvinfo : EIATTR_MERCURY_ISA_VERSION
	.align		4
        /*0120*/ 	.byte	0x03, 0x5f
        /*0122*/ 	.short	0x0101


	//----- nvinfo : EIATTR_VRC_CTA_INIT_COUNT
	.align		4
        /*0124*/ 	.byte	0x02, 0x4a
	.zero		1
	.zero		1


	//----- nvinfo : EIATTR_EXIT_INSTR_OFFSETS
	.align		4
        /*0128*/ 	.byte	0x04, 0x1c
        /*012a*/ 	.short	(.L_43 - .L_42)


	//   ....[0]....
.L_42:
        /*012c*/ 	.word	0x00000070


	//   ....[1]....
        /*0130*/ 	.word	0x000000d0


	//   ....[2]....
        /*0134*/ 	.word	0x000006d0


	//----- nvinfo : EIATTR_CBANK_PARAM_SIZE
	.align		4
.L_43:
        /*0138*/ 	.byte	0x03, 0x19
        /*013a*/ 	.short	0x0084


	//----- nvinfo : EIATTR_PARAM_CBANK
	.align		4
        /*013c*/ 	.byte	0x04, 0x0a
        /*013e*/ 	.short	(.L_45 - .L_44)
	.align		4
.L_44:
        /*0140*/ 	.word	index@(.nv.constant0.pushParticle)
        /*0144*/ 	.short	0x0380
        /*0146*/ 	.short	0x0084


	//----- nvinfo : EIATTR_SW_WAR
	.align		4
.L_45:
        /*0148*/ 	.byte	0x04, 0x36
        /*014a*/ 	.short	(.L_47 - .L_46)
.L_46:
        /*014c*/ 	.word	0x00000008
.L_47:


//--------------------- .nv.callgraph             --------------------------
	.section	.nv.callgraph,"",@"SHT_CUDA_CALLGRAPH"
	.align	4
	.sectionentsize	8
	.align		4
        /*0000*/ 	.word	0x00000000
	.align		4
        /*0004*/ 	.word	0xffffffff
	.align		4
        /*0008*/ 	.word	0x00000000
	.align		4
        /*000c*/ 	.word	0xfffffffe
	.align		4
        /*0010*/ 	.word	0x00000000
	.align		4
        /*0014*/ 	.word	0xfffffffd
	.align		4
        /*0018*/ 	.word	0x00000000
	.align		4
        /*001c*/ 	.word	0xfffffffc


//--------------------- .text.pushParticle        --------------------------
	.section	.text.pushParticle,"ax",@progbits
	.align	128
        .global         pushParticle
        .type           pushParticle,@function
        .size           pushParticle,(.L_x_1 - pushParticle)
        .other          pushParticle,@"STO_CUDA_ENTRY STV_DEFAULT"
pushParticle:
.text.pushParticle:
[----:B------:R-:W-:Y:S01]  /*0000*/  LDC R1, c[0x0][0x37c] ;  /* 0x0000df00ff017b82 */ /* 0x000fe20000000800 */
[----:B------:R-:W0:Y:S07]  /*0010*/  S2R R3, SR_TID.X ;  /* 0x0000000000037919 */ /* 0x000e2e0000002100 */
[----:B------:R-:W0:Y:S01]  /*0020*/  S2UR UR4, SR_CTAID.X ;  /* 0x00000000000479c3 */ /* 0x000e220000002500 */
[----:B------:R-:W1:Y:S07]  /*0030*/  LDCU UR5, c[0x0][0x3f0] ;  /* 0x00007e00ff0577ac */ /* 0x000e6e0008000800 */
[----:B------:R-:W0:Y:S02]  /*0040*/  LDC R0, c[0x0][0x360] ;  /* 0x0000d800ff007b82 */ /* 0x000e240000000800 */
[----:B0-----:R-:W-:-:S05]  /*0050*/  IMAD R0, R0, UR4, R3 ;  /* 0x0000000400007c24 */ /* 0x001fca000f8e0203 */
[----:B-1----:R-:W-:-:S13]  /*0060*/  ISETP.GE.AND P0, PT, R0, UR5, PT ;  /* 0x0000000500007c0c */ /* 0x002fda000bf06270 */
[----:B------:R-:W-:Y:S05]  /*0070*/  @P0 EXIT ;  /* 0x000000000000094d */ /* 0x000fea0003800000 */
[----:B------:R-:W0:Y:S01]  /*0080*/  LDC.64 R2, c[0x0][0x3e8] ;  /* 0x0000fa00ff027b82 */ /* 0x000e220000000a00 */
[----:B------:R-:W1:Y:S01]  /*0090*/  LDCU.64 UR4, c[0x0][0x358] ;  /* 0x00006b00ff0477ac */ /* 0x000e620008000a00 */
[----:B0-----:R-:W-:-:S06]  /*00a0*/  IMAD.WIDE R2, R0, 0x4, R2 ;  /* 0x0000000400027825 */ /* 0x001fcc00078e0202 */
[----:B-1----:R-:W2:Y:S02]  /*00b0*/  LDG.E R2, desc[UR4][R2.64] ;  /* 0x0000000402027981 */ /* 0x002ea4000c1e1900 */
[----:B--2---:R-:W-:-:S13]  /*00c0*/  ISETP.NE.AND P0, PT, R2, RZ, PT ;  /* 0x000000ff0200720c */ /* 0x004fda0003f05270 */
[----:B------:R-:W-:Y:S05]  /*00d0*/  @P0 EXIT ;  /* 0x000000000000094d */ /* 0x000fea0003800000 */
[----:B------:R-:W0:Y:S01]  /*00e0*/  LDCU UR6, c[0x0][0x3d0] ;  /* 0x00007a00ff0677ac */ /* 0x000e220008000800 */
[----:B------:R-:W1:Y:S08]  /*00f0*/  LDC.64 R2, c[0x0][0x3a0] ;  /* 0x0000e800ff027b82 */ /* 0x000e700000000a00 */
[----:B------:R-:W2:Y:S08]  /*0100*/  LDC.64 R8, c[0x0][0x380] ;  /* 0x0000e000ff087b82 */ /* 0x000eb00000000a00 */
[----:B------:R-:W3:Y:S01]  /*0110*/  LDC.64 R10, c[0x0][0x388] ;  /* 0x0000e200ff0a7b82 */ /* 0x000ee20000000a00 */
[----:B0-----:R-:W-:Y:S01]  /*0120*/  ISETP.NE.AND P0, PT, RZ, UR6, PT ;  /* 0x00000006ff007c0c */ /* 0x001fe2000bf05270 */
[----:B------:R-:W0:Y:S01]  /*0130*/  LDCU.64 UR6, c[0x0][0x3a8] ;  /* 0x00007500ff0677ac */ /* 0x000e220008000a00 */
[----:B-1----:R-:W-:-:S05]  /*0140*/  IMAD.WIDE R2, R0, 0x8, R2 ;  /* 0x0000000800027825 */ /* 0x002fca00078e0202 */
[----:B------:R-:W1:Y:S06]  /*0150*/  LDC R24, c[0x0][0x400] ;  /* 0x00010000ff187b82 */ /* 0x000e6c0000000800 */
[----:B------:R-:W4:Y:S01]  /*0160*/  @P0 LDG.E.64 R4, desc[UR4][R2.64] ;  /* 0x0000000402040981 */ /* 0x000f22000c1e1b00 */
[C---:B--2---:R-:W-:Y:S01]  /*0170*/  IMAD.WIDE R8, R0.reuse, 0x8, R8 ;  /* 0x0000000800087825 */ /* 0x044fe200078e0208 */
[----:B------:R-:W4:Y:S08]  /*0180*/  @P0 LDC.64 R6, c[0x0][0x3f8] ;  /* 0x0000fe00ff060b82 */ /* 0x000f300000000a00 */
[----:B------:R-:W2:Y:S08]  /*0190*/  LDC.64 R18, c[0x0][0x3b0] ;  /* 0x0000ec00ff127b82 */ /* 0x000eb00000000a00 */
[----:B------:R-:W5:Y:S01]  /*01a0*/  LDC.64 R26, c[0x0][0x3b8] ;  /* 0x0000ee00ff1a7b82 */ /* 0x000f620000000a00 */
[----:B----4-:R-:W-:Y:S01]  /*01b0*/  @P0 DADD R6, R4, R6 ;  /* 0x0000000004060229 */ /* 0x010fe20000000006 */
[----:B---3--:R-:W-:-:S06]  /*01c0*/  IMAD.WIDE R4, R0, 0x8, R10 ;  /* 0x0000000800047825 */ /* 0x008fcc00078e020a */
[----:B------:R3:W-:Y:S04]  /*01d0*/  @P0 STG.E.64 desc[UR4][R2.64], R6 ;  /* 0x0000000602000986 */ /* 0x0007e8000c101b04 */
[----:B------:R-:W4:Y:S04]  /*01e0*/  LDG.E.64 R8, desc[UR4][R8.64] ;  /* 0x0000000408087981 */ /* 0x000f28000c1e1b00 */
[----:B------:R-:W2:Y:S01]  /*01f0*/  LDG.E.64 R4, desc[UR4][R4.64] ;  /* 0x0000000404047981 */ /* 0x000ea2000c1e1b00 */
[----:B----4-:R-:W-:Y:S08]  /*0200*/  F2I.F64.TRUNC R29, R8 ;  /* 0x00000008001d7311 */ /* 0x010ff0000030d100 */
[----:B--2---:R-:W1:Y:S02]  /*0210*/  F2I.F64.TRUNC R28, R4 ;  /* 0x00000004001c7311 */ /* 0x004e64000030d100 */
[----:B-1----:R-:W-:-:S04]  /*0220*/  IMAD R25, R29, R24, R28 ;  /* 0x000000181d197224 */ /* 0x002fc800078e021c */
[----:B------:R-:W-:-:S05]  /*0230*/  IMAD.WIDE R18, R25, 0x8, R18 ;  /* 0x0000000819127825 */ /* 0x000fca00078e0212 */
[----:B------:R-:W2:Y:S01]  /*0240*/  LDG.E.64 R12, desc[UR4][R18.64] ;  /* 0x00000004120c7981 */ /* 0x000ea2000c1e1b00 */
[----:B------:R-:W-:-:S05]  /*0250*/  IMAD.WIDE R22, R24, 0x8, R18 ;  /* 0x0000000818167825 */ /* 0x000fca00078e0212 */
[----:B------:R-:W4:Y:S04]  /*0260*/  LDG.E.64 R16, desc[UR4][R22.64] ;  /* 0x0000000416107981 */ /* 0x000f28000c1e1b00 */
[----:B------:R-:W2:Y:S01]  /*0270*/  LDG.E.64 R14, desc[UR4][R22.64+0x8] ;  /* 0x00000804160e7981 */ /* 0x000ea2000c1e1b00 */
[----:B------:R-:W1:Y:S08]  /*0280*/  I2F.F64 R10, R28 ;  /* 0x0000001c000a7312 */ /* 0x000e700000201c00 */
[----:B---3--:R-:W3:Y:S01]  /*0290*/  I2F.F64 R6, R29 ;  /* 0x0000001d00067312 */ /* 0x008ee20000201c00 */
[----:B-----5:R-:W-:Y:S01]  /*02a0*/  IMAD.WIDE R26, R25, 0x8, R26 ;  /* 0x00000008191a7825 */ /* 0x020fe200078e021a */
[----:B------:R-:W5:Y:S04]  /*02b0*/  LDG.E.64 R18, desc[UR4][R18.64+0x8] ;  /* 0x0000080412127981 */ /* 0x000f68000c1e1b00 */
[----:B------:R-:W5:Y:S01]  /*02c0*/  LDG.E.64 R22, desc[UR4][R26.64+0x8] ;  /* 0x000008041a167981 */ /* 0x000f62000c1e1b00 */
[----:B-1----:R-:W-:-:S02]  /*02d0*/  DADD R10, R4, -R10 ;  /* 0x00000000040a7229 */ /* 0x002fc4000000080a */
[----:B---3--:R-:W-:-:S06]  /*02e0*/  DADD R8, R8, -R6 ;  /* 0x0000000008087229 */ /* 0x008fcc0000000806 */
[----:B------:R-:W-:Y:S02]  /*02f0*/  DADD R6, -R10, 1 ;  /* 0x3ff000000a067429 */ /* 0x000fe40000000100 */
[----:B------:R-:W-:-:S06]  /*0300*/  DADD R20, -R8, 1 ;  /* 0x3ff0000008147429 */ /* 0x000fcc0000000100 */
[-C--:B------:R-:W-:Y:S01]  /*0310*/  DMUL R4, R8, R6.reuse ;  /* 0x0000000608047228 */ /* 0x080fe20000000000 */
[----:B------:R-:W-:Y:S01]  /*0320*/  IMAD.WIDE R28, R24, 0x8, R26 ;  /* 0x00000008181c7825 */ /* 0x000fe200078e021a */
[----:B------:R-:W-:Y:S02]  /*0330*/  DMUL R6, R20, R6 ;  /* 0x0000000614067228 */ /* 0x000fe40000000000 */
[----:B------:R-:W-:Y:S02]  /*0340*/  DMUL R8, R8, R10 ;  /* 0x0000000a08087228 */ /* 0x000fe40000000000 */
[----:B------:R-:W-:Y:S01]  /*0350*/  DMUL R10, R10, R20 ;  /* 0x000000140a0a7228 */ /* 0x000fe20000000000 */
[----:B------:R-:W3:Y:S01]  /*0360*/  LDG.E.64 R20, desc[UR4][R28.64+0x8] ;  /* 0x000008041c147981 */ /* 0x000ee2000c1e1b00 */
[----:B----4-:R-:W-:-:S08]  /*0370*/  DMUL R16, R4, R16 ;  /* 0x0000001004107228 */ /* 0x010fd00000000000 */
[----:B--2---:R-:W-:Y:S01]  /*0380*/  DFMA R16, R6, R12, R16 ;  /* 0x0000000c0610722b */ /* 0x004fe20000000010 */
[----:B------:R-:W2:Y:S07]  /*0390*/  LDG.E.64 R12, desc[UR4][R28.64] ;  /* 0x000000041c0c7981 */ /* 0x000eae000c1e1b00 */
[----:B------:R-:W-:Y:S02]  /*03a0*/  DFMA R14, R8, R14, R16 ;  /* 0x0000000e080e722b */ /* 0x000fe40000000010 */
[----:B------:R-:W4:Y:S06]  /*03b0*/  LDG.E.64 R16, desc[UR4][R26.64] ;  /* 0x000000041a107981 */ /* 0x000f2c000c1e1b00 */
[----:B-----5:R-:W-:-:S02]  /*03c0*/  DFMA R14, R10, R18, R14 ;  /* 0x000000120a0e722b */ /* 0x020fc4000000000e */
[----:B--2---:R-:W-:-:S08]  /*03d0*/  DMUL R12, R4, R12 ;  /* 0x0000000c040c7228 */ /* 0x004fd00000000000 */
[----:B----4-:R-:W-:Y:S02]  /*03e0*/  DFMA R16, R6, R16, R12 ;  /* 0x000000100610722b */ /* 0x010fe4000000000c */
[----:B------:R-:W1:Y:S06]  /*03f0*/  LDC.64 R12, c[0x0][0x3c0] ;  /* 0x0000f000ff0c7b82 */ /* 0x000e6c0000000a00 */
[----:B---3--:R-:W-:Y:S01]  /*0400*/  DFMA R20, R8, R20, R16 ;  /* 0x000000140814722b */ /* 0x008fe20000000010 */
[----:B-1----:R-:W-:-:S07]  /*0410*/  IMAD.WIDE R12, R25, 0x8, R12 ;  /* 0x00000008190c7825 */ /* 0x002fce00078e020c */
[----:B------:R-:W-:Y:S02]  /*0420*/  DFMA R22, R10, R22, R20 ;  /* 0x000000160a16722b */ /* 0x000fe40000000014 */
[----:B------:R-:W2:Y:S01]  /*0430*/  LDG.E.64 R20, desc[UR4][R12.64] ;  /* 0x000000040c147981 */ /* 0x000ea2000c1e1b00 */
[----:B------:R-:W-:-:S03]  /*0440*/  IMAD.WIDE R18, R24, 0x8, R12 ;  /* 0x0000000818127825 */ /* 0x000fc600078e020c */
[----:B------:R-:W3:Y:S04]  /*0450*/  LDG.E.64 R28, desc[UR4][R12.64+0x8] ;  /* 0x000008040c1c7981 */ /* 0x000ee8000c1e1b00 */
[----:B------:R-:W4:Y:S04]  /*0460*/  LDG.E.64 R16, desc[UR4][R18.64] ;  /* 0x0000000412107981 */ /* 0x000f28000c1e1b00 */
[----:B------:R-:W5:Y:S01]  /*0470*/  LDG.E.64 R26, desc[UR4][R18.64+0x8] ;  /* 0x00000804121a7981 */ /* 0x000f62000c1e1b00 */
[----:B----4-:R-:W-:-:S08]  /*0480*/  DMUL R16, R4, R16 ;  /* 0x0000001004107228 */ /* 0x010fd00000000000 */
[----:B--2---:R-:W-:Y:S02]  /*0490*/  DFMA R20, R6, R20, R16 ;  /* 0x000000140614722b */ /* 0x004fe40000000010 */
[----:B------:R-:W1:Y:S06]  /*04a0*/  LDC.64 R16, c[0x0][0x3c8] ;  /* 0x0000f200ff107b82 */ /* 0x000e6c0000000a00 */
[----:B-----5:R-:W-:Y:S01]  /*04b0*/  DFMA R26, R8, R26, R20 ;  /* 0x0000001a081a722b */ /* 0x020fe20000000014 */
[----:B-1----:R-:W-:-:S07]  /*04c0*/  IMAD.WIDE R16, R25, 0x8, R16 ;  /* 0x0000000819107825 */ /* 0x002fce00078e0210 */
[----:B---3--:R-:W-:Y:S02]  /*04d0*/  DFMA R28, R10, R28, R26 ;  /* 0x0000001c0a1c722b */ /* 0x008fe4000000001a */
[----:B------:R-:W2:Y:S01]  /*04e0*/  LDG.E.64 R26, desc[UR4][R16.64] ;  /* 0x00000004101a7981 */ /* 0x000ea2000c1e1b00 */
[----:B------:R-:W-:-:S03]  /*04f0*/  IMAD.WIDE R24, R24, 0x8, R16 ;  /* 0x0000000818187825 */ /* 0x000fc600078e0210 */
[----:B------:R-:W3:Y:S04]  /*0500*/  LDG.E.64 R12, desc[UR4][R16.64+0x8] ;  /* 0x00000804100c7981 */ /* 0x000ee8000c1e1b00 */
[----:B------:R-:W4:Y:S04]  /*0510*/  LDG.E.64 R20, desc[UR4][R24.64] ;  /* 0x0000000418147981 */ /* 0x000f28000c1e1b00 */
[----:B------:R-:W5:Y:S01]  /*0520*/  LDG.E.64 R18, desc[UR4][R24.64+0x8] ;  /* 0x0000080418127981 */ /* 0x000f62000c1e1b00 */
[----:B----4-:R-:W-:Y:S01]  /*0530*/  DMUL R20, R4, R20 ;  /* 0x0000001404147228 */ /* 0x010fe20000000000 */
[----:B------:R-:W1:Y:S07]  /*0540*/  LDC.64 R4, c[0x0][0x390] ;  /* 0x0000e400ff047b82 */ /* 0x000e6e0000000a00 */
[----:B--2---:R-:W-:Y:S01]  /*0550*/  DFMA R26, R6, R26, R20 ;  /* 0x0000001a061a722b */ /* 0x004fe20000000014 */
[----:B------:R-:W2:Y:S08]  /*0560*/  LDC.64 R6, c[0x0][0x3d8] ;  /* 0x0000f600ff067b82 */ /* 0x000eb00000000a00 */
[----:B------:R-:W4:Y:S01]  /*0570*/  LDC.64 R20, c[0x0][0x3e0] ;  /* 0x0000f800ff147b82 */ /* 0x000f220000000a00 */
[----:B-----5:R-:W-:-:S08]  /*0580*/  DFMA R18, R8, R18, R26 ;  /* 0x000000120812722b */ /* 0x020fd0000000001a */
[----:B---3--:R-:W-:Y:S01]  /*0590*/  DFMA R12, R10, R12, R18 ;  /* 0x0000000c0a0c722b */ /* 0x008fe20000000012 */
[C---:B-1----:R-:W-:Y:S01]  /*05a0*/  IMAD.WIDE R10, R0.reuse, 0x8, R4 ;  /* 0x00000008000a7825 */ /* 0x042fe200078e0204 */
[----:B------:R-:W1:Y:S01]  /*05b0*/  LDC.64 R18, c[0x0][0x398] ;  /* 0x0000e600ff127b82 */ /* 0x000e620000000a00 */
[----:B--2---:R1:W-:Y:S04]  /*05c0*/  STG.E.64 desc[UR4][R6.64], R14 ;  /* 0x0000000e06007986 */ /* 0x0043e8000c101b04 */
[----:B------:R-:W-:Y:S04]  /*05d0*/  STG.E.64 desc[UR4][R6.64+0x8], R22 ;  /* 0x0000081606007986 */ /* 0x000fe8000c101b04 */
[----:B----4-:R-:W-:Y:S04]  /*05e0*/  STG.E.64 desc[UR4][R20.64], R28 ;  /* 0x0000001c14007986 */ /* 0x010fe8000c101b04 */
[----:B------:R2:W-:Y:S04]  /*05f0*/  STG.E.64 desc[UR4][R20.64+0x8], R12 ;  /* 0x0000080c14007986 */ /* 0x0005e8000c101b04 */
[----:B------:R-:W0:Y:S04]  /*0600*/  LDG.E.64 R8, desc[UR4][R6.64] ;  /* 0x0000000406087981 */ /* 0x000e28000c1e1b00 */
[----:B------:R-:W3:Y:S04]  /*0610*/  LDG.E.64 R4, desc[UR4][R2.64] ;  /* 0x0000000402047981 */ /* 0x000ee8000c1e1b00 */
[----:B------:R-:W3:Y:S01]  /*0620*/  LDG.E.64 R16, desc[UR4][R10.64] ;  /* 0x000000040a107981 */ /* 0x000ee2000c1e1b00 */
[----:B-1----:R-:W-:Y:S01]  /*0630*/  IMAD.WIDE R14, R0, 0x8, R18 ;  /* 0x00000008000e7825 */ /* 0x002fe200078e0212 */
[----:B0-----:R-:W-:-:S08]  /*0640*/  DMUL R8, R8, UR6 ;  /* 0x0000000608087c28 */ /* 0x001fd00008000000 */
[----:B---3--:R-:W-:-:S07]  /*0650*/  DFMA R4, R8, R4, R16 ;  /* 0x000000040804722b */ /* 0x008fce0000000010 */
[----:B------:R-:W-:Y:S04]  /*0660*/  STG.E.64 desc[UR4][R10.64], R4 ;  /* 0x000000040a007986 */ /* 0x000fe8000c101b04 */
[----:B------:R-:W3:Y:S04]  /*0670*/  LDG.E.64 R8, desc[UR4][R6.64+0x8] ;  /* 0x0000080406087981 */ /* 0x000ee8000c1e1b00 */
[----:B--2---:R-:W2:Y:S04]  /*0680*/  LDG.E.64 R12, desc[UR4][R2.64] ;  /* 0x00000004020c7981 */ /* 0x004ea8000c1e1b00 */
[----:B------:R-:W2:Y:S01]  /*0690*/  LDG.E.64 R16, desc[UR4][R14.64] ;  /* 0x000000040e107981 */ /* 0x000ea2000c1e1b00 */
[----:B---3--:R-:W-:-:S08]  /*06a0*/  DMUL R8, R8, UR6 ;  /* 0x0000000608087c28 */ /* 0x008fd00008000000 */
[----:B--2---:R-:W-:-:S07]  /*06b0*/  DFMA R8, R8, R12, R16 ;  /* 0x0000000c0808722b */ /* 0x004fce0000000010 */
[----:B------:R-:W-:Y:S01]  /*06c0*/  STG.E.64 desc[UR4][R14.64], R8 ;  /* 0x000000080e007986 */ /* 0x000fe2000c101b04 */
[----:B------:R-:W-:Y:S05]  /*06d0*/  EXIT ;  /* 0x000000000000794d */ /* 0x000fea0003800000 */
.L_x_0:
[----:B------:R-:W-:-:S00]  /*06e0*/  BRA `(.L_x_0) ;  /* 0xfffffffc00fc7947 */ /* 0x000fc0000383ffff */
[----:B------:R-:W-:-:S00]  /*06f0*/  NOP ;  /* 0x0000000000007918 */ /* 0x000fc00000000000 */
        /* <DEDUP_REMOVED lines=8> */
.L_x_1:


//--------------------- .nv.shared.reserved.0     --------------------------
	.section	.nv.shared.reserved.0,"aw",@nobits
	.weak		__nv_reservedSMEM_offset_0_alias
	.size		__nv_reservedSMEM_offset_0_alias, 0, 64
	.other		__nv_reservedSMEM_offset_0_alias,@"STO_CUDA_RESERVED_SHARED STV_DEFAULT"
__nv_reservedSMEM_offset_0_alias:
	.zero		0
	.zero		64


//--------------------- .nv.constant0.pushParticle --------------------------
	.section	.nv.constant0.pushParticle,"a",@progbits
	.sectionflags	@""
	.align	4
.nv.constant0.pushParticle:
	.zero		1028


//--------------------- SYMBOLS --------------------------

	.type		.nv.reservedSmem.offset0,@object
	.size		.nv.reservedSmem.offset0,0x4
